//
// Generated by NVIDIA NVVM Compiler
//
// Compiler Build ID: CL-36424714
// Cuda compilation tools, release 13.0, V13.0.88
// Based on NVVM 20.0.0
//

.version 9.0
.target sm_100
.address_size 64

	// .globl	_Z13sum_reductionPiS_i
.extern .shared .align 16 .b8 temp[];

.visible .entry _Z13sum_reductionPiS_i(
	.param .u64 .ptr .align 1 _Z13sum_reductionPiS_i_param_0,
	.param .u64 .ptr .align 1 _Z13sum_reductionPiS_i_param_1,
	.param .u32 _Z13sum_reductionPiS_i_param_2
)
{
	.reg .pred 	%p<7>;
	.reg .b32 	%r<56>;
	.reg .b64 	%rd<7>;

	ld.param.u64 	%rd2, [_Z13sum_reductionPiS_i_param_0];
	ld.param.u64 	%rd3, [_Z13sum_reductionPiS_i_param_1];
	ld.param.u32 	%r22, [_Z13sum_reductionPiS_i_param_2];
	mov.u32 	%r1, %ntid.x;
	mov.u32 	%r23, %ctaid.x;
	mov.u32 	%r2, %tid.x;
	mad.lo.s32 	%r49, %r1, %r23, %r2;
	shr.s32 	%r24, %r22, 31;
	shr.u32 	%r25, %r24, 30;
	add.s32 	%r26, %r22, %r25;
	shr.s32 	%r4, %r26, 2;
	setp.ge.s32 	%p1, %r49, %r4;
	mov.b32 	%r54, 0;
	@%p1 bra 	$L__BB0_3;
	mov.u32 	%r28, %nctaid.x;
	mul.lo.s32 	%r5, %r1, %r28;
	cvta.to.global.u64 	%rd1, %rd3;
	mov.b32 	%r54, 0;
$L__BB0_2:
	mul.wide.s32 	%rd4, %r49, 16;
	add.s64 	%rd5, %rd1, %rd4;
	ld.global.v4.u32 	{%r29, %r30, %r31, %r32}, [%rd5];
	add.s32 	%r33, %r29, %r54;
	add.s32 	%r34, %r33, %r30;
	add.s32 	%r35, %r34, %r31;
	add.s32 	%r54, %r35, %r32;
	add.s32 	%r49, %r49, %r5;
	setp.lt.s32 	%p2, %r49, %r4;
	@%p2 bra 	$L__BB0_2;
$L__BB0_3:
	mov.u32 	%r36, %tid.y;
	mov.u32 	%r37, %tid.z;
	mov.u32 	%r38, %ntid.y;
	mad.lo.s32 	%r39, %r37, %r38, %r36;
	mul.lo.s32 	%r11, %r39, %r1;
	add.s32 	%r12, %r11, %r2;
	mul.lo.s32 	%r40, %r1, %r38;
	mov.u32 	%r41, %ntid.z;
	mul.lo.s32 	%r52, %r40, %r41;
	setp.lt.u32 	%p3, %r52, 2;
	@%p3 bra 	$L__BB0_8;
	shl.b32 	%r42, %r12, 2;
	mov.u32 	%r43, temp;
	add.s32 	%r14, %r43, %r42;
$L__BB0_5:
	shr.u32 	%r17, %r52, 1;
	st.shared.u32 	[%r14], %r54;
	barrier.sync 	0;
	setp.ge.u32 	%p4, %r12, %r17;
	@%p4 bra 	$L__BB0_7;
	shl.b32 	%r44, %r17, 2;
	add.s32 	%r45, %r14, %r44;
	ld.shared.u32 	%r46, [%r45];
	add.s32 	%r54, %r46, %r54;
$L__BB0_7:
	barrier.sync 	0;
	setp.gt.u32 	%p5, %r52, 3;
	mov.u32 	%r52, %r17;
	@%p5 bra 	$L__BB0_5;
$L__BB0_8:
	or.b32  	%r47, %r11, %r2;
	setp.ne.s32 	%p6, %r47, 0;
	@%p6 bra 	$L__BB0_10;
	cvta.to.global.u64 	%rd6, %rd2;
	atom.global.add.u32 	%r48, [%rd6], %r54;
$L__BB0_10:
	ret;

}


// ===== COMPILED SASS (sm_100) =====

	.target	sm_100

	.elftype	@"ET_EXEC"


//--------------------- .note.nv.tkinfo           --------------------------
	.section	.note.nv.tkinfo,"",@"SHT_NOTE"
	.sectionflags	@"SHF_NOTE_NV_TKINFO"
	.tkinfo
        /*0018*/ 	.word	0x00000002
        /*0030*/ 	.string	""
        /*0030*/ 	.string	"ptxas"
        /*0030*/ 	.string	"Cuda compilation tools, release 13.0, V13.0.88"
        /*0030*/ 	.string	"Build cuda_13.0.r13.0/compiler.36424714_0"
        /*0030*/ 	.string	"-arch sm_100 -m 64 "



//--------------------- .note.nv.cuinfo           --------------------------
	.section	.note.nv.cuinfo,"",@"SHT_NOTE"
	.sectionflags	@"SHF_NOTE_NV_CUINFO"
        /*0018*/ 	.short	0x0002
        /*001a*/ 	.short	0x0064
        /*001c*/ 	.short	0x0082
	.zero		2


//--------------------- .nv.info                  --------------------------
	.section	.nv.info,"",@"SHT_CUDA_INFO"
	.align	4


	//----- nvinfo : EIATTR_REGCOUNT
	.align		4
        /*0000*/ 	.byte	0x04, 0x2f
        /*0002*/ 	.short	(.L_1 - .L_0)
	.align		4
.L_0:
        /*0004*/ 	.word	index@(_Z13sum_reductionPiS_i)
        /*0008*/ 	.word	0x00000010


	//----- nvinfo : EIATTR_FRAME_SIZE
	.align		4
.L_1:
        /*000c*/ 	.byte	0x04, 0x11
        /*000e*/ 	.short	(.L_3 - .L_2)
	.align		4
.L_2:
        /*0010*/ 	.word	index@(_Z13sum_reductionPiS_i)
        /*0014*/ 	.word	0x00000000


	//----- nvinfo : EIATTR_MIN_STACK_SIZE
	.align		4
.L_3:
        /*0018*/ 	.byte	0x04, 0x12
        /*001a*/ 	.short	(.L_5 - .L_4)
	.align		4
.L_4:
        /*001c*/ 	.word	index@(_Z13sum_reductionPiS_i)
        /*0020*/ 	.word	0x00000000
.L_5:


//--------------------- .nv.compat                --------------------------
	.section	.nv.compat,"",@"SHT_CUDA_COMPAT_INFO"
	.align	4
        /*0000*/ 	.byte	0x02, 0x09, 0x00, 0x00, 0x02, 0x02, 0x01, 0x00, 0x02, 0x05, 0x05, 0x00, 0x03, 0x07, 0x01, 0x01
        /*0010*/ 	.byte	0x02, 0x03, 0x00, 0x00, 0x02, 0x06, 0x01, 0x00, 0x04, 0x0b, 0x08, 0x00, 0x09, 0x00, 0x00, 0x00
        /*0020*/ 	.byte	0x00, 0x00, 0x00, 0x00


//--------------------- .nv.info._Z13sum_reductionPiS_i --------------------------
	.section	.nv.info._Z13sum_reductionPiS_i,"",@"SHT_CUDA_INFO"
	.sectionflags	@""
	.align	4


	//----- nvinfo : EIATTR_CUDA_API_VERSION
	.align		4
        /*0000*/ 	.byte	0x04, 0x37
        /*0002*/ 	.short	(.L_7 - .L_6)
.L_6:
        /*0004*/ 	.word	0x00000082


	//----- nvinfo : EIATTR_KPARAM_INFO
	.align		4
.L_7:
        /*0008*/ 	.byte	0x04, 0x17
        /*000a*/ 	.short	(.L_9 - .L_8)
.L_8:
        /*000c*/ 	.word	0x00000000
        /*0010*/ 	.short	0x0002
        /*0012*/ 	.short	0x0010
        /*0014*/ 	.byte	0x00, 0xf0, 0x11, 0x00


	//----- nvinfo : EIATTR_KPARAM_INFO
	.align		4
.L_9:
        /*0018*/ 	.byte	0x04, 0x17
        /*001a*/ 	.short	(.L_11 - .L_10)
.L_10:
        /*001c*/ 	.word	0x00000000
        /*0020*/ 	.short	0x0001
        /*0022*/ 	.short	0x0008
        /*0024*/ 	.byte	0x00, 0xf5, 0x21, 0x00


	//----- nvinfo : EIATTR_KPARAM_INFO
	.align		4
.L_11:
        /*0028*/ 	.byte	0x04, 0x17
        /*002a*/ 	.short	(.L_13 - .L_12)
.L_12:
        /*002c*/ 	.word	0x00000000
        /*0030*/ 	.short	0x0000
        /*0032*/ 	.short	0x0000
        /*0034*/ 	.byte	0x00, 0xf5, 0x21, 0x00


	//----- nvinfo : EIATTR_SPARSE_MMA_MASK
	.align		4
.L_13:
        /*0038*/ 	.byte	0x03, 0x50
        /*003a*/ 	.short	0x0000


	//----- nvinfo : EIATTR_MAXREG_COUNT
	.align		4
        /*003c*/ 	.byte	0x03, 0x1b
        /*003e*/ 	.short	0x00ff


	//----- nvinfo : EIATTR_NUM_BARRIERS
	.align		4
        /*0040*/ 	.byte	0x02, 0x4c
        /*0042*/ 	.byte	0x01
	.zero		1


	//----- nvinfo : EIATTR_MERCURY_ISA_VERSION
	.align		4
        /*0044*/ 	.byte	0x03, 0x5f
        /*0046*/ 	.short	0x0101


	//----- nvinfo : EIATTR_INT_WARP_WIDE_INSTR_OFFSETS
	.align		4
        /*0048*/ 	.byte	0x04, 0x31
        /*004a*/ 	.short	(.L_15 - .L_14)


	//   ....[0]....
.L_14:
        /*004c*/ 	.word	0x00000380


	//   ....[1]....
        /*0050*/ 	.word	0x000003a0


	//----- nvinfo : EIATTR_COOP_GROUP_MASK_REGIDS
	.align		4
.L_15:
        /*0054*/ 	.byte	0x04, 0x29
        /*0056*/ 	.short	(.L_17 - .L_16)


	//   ....[0]....
.L_16:
        /*0058*/ 	.word	0xffffffff


	//   ....[1]....
        /*005c*/ 	.word	0xffffffff


	//----- nvinfo : EIATTR_COOP_GROUP_INSTR_OFFSETS
	.align		4
.L_17:
        /*0060*/ 	.byte	0x04, 0x28
        /*0062*/ 	.short	(.L_19 - .L_18)


	//   ....[0]....
.L_18:
        /*0064*/ 	.word	0x000002d0


	//   ....[1]....
        /*0068*/ 	.word	0x00000340


	//----- nvinfo : EIATTR_VRC_CTA_INIT_COUNT
	.align		4
.L_19:
        /*006c*/ 	.byte	0x02, 0x4a
	.zero		1
	.zero		1


	//----- nvinfo : EIATTR_EXIT_INSTR_OFFSETS
	.align		4
        /*0070*/ 	.byte	0x04, 0x1c
        /*0072*/ 	.short	(.L_21 - .L_20)


	//   ....[0]....
.L_20:
        /*0074*/ 	.word	0x00000360


	//   ....[1]....
        /*0078*/ 	.word	0x000003f0


	//----- nvinfo : EIATTR_CRS_STACK_SIZE
	.align		4
.L_21:
        /*007c*/ 	.byte	0x04, 0x1e
        /*007e*/ 	.short	(.L_23 - .L_22)
.L_22:
        /*0080*/ 	.word	0x00000000


	//----- nvinfo : EIATTR_CBANK_PARAM_SIZE
	.align		4
.L_23:
        /*0084*/ 	.byte	0x03, 0x19
        /*0086*/ 	.short	0x0014


	//----- nvinfo : EIATTR_PARAM_CBANK
	.align		4
        /*0088*/ 	.byte	0x04, 0x0a
        /*008a*/ 	.short	(.L_25 - .L_24)
	.align		4
.L_24:
        /*008c*/ 	.word	index@(.nv.constant0._Z13sum_reductionPiS_i)
        /*0090*/ 	.short	0x0380
        /*0092*/ 	.short	0x0014


	//----- nvinfo : EIATTR_SW_WAR
	.align		4
.L_25:
        /*0094*/ 	.byte	0x04, 0x36
        /*0096*/ 	.short	(.L_27 - .L_26)
.L_26:
        /*0098*/ 	.word	0x00000008
.L_27:


//--------------------- .nv.callgraph             --------------------------
	.section	.nv.callgraph,"",@"SHT_CUDA_CALLGRAPH"
	.align	4
	.sectionentsize	8
	.align		4
        /*0000*/ 	.word	0x00000000
	.align		4
        /*0004*/ 	.word	0xffffffff
	.align		4
        /*0008*/ 	.word	0x00000000
	.align		4
        /*000c*/ 	.word	0xfffffffe
	.align		4
        /*0010*/ 	.word	0x00000000
	.align		4
        /*0014*/ 	.word	0xfffffffd
	.align		4
        /*0018*/ 	.word	0x00000000
	.align		4
        /*001c*/ 	.word	0xfffffffc


//--------------------- .text._Z13sum_reductionPiS_i --------------------------
	.section	.text._Z13sum_reductionPiS_i,"ax",@progbits
	.align	128
        .global         _Z13sum_reductionPiS_i
        .type           _Z13sum_reductionPiS_i,@function
        .size           _Z13sum_reductionPiS_i,(.L_x_6 - _Z13sum_reductionPiS_i)
        .other          _Z13sum_reductionPiS_i,@"STO_CUDA_ENTRY STV_DEFAULT"
_Z13sum_reductionPiS_i:
.text._Z13sum_reductionPiS_i:
[----:B------:R-:W-:Y:S01]  /*0000*/  LDC R1, c[0x0][0x37c] ;  /* 0x0000df00ff017b82 */ /* 0x000fe20000000800 */
[----:B------:R-:W0:Y:S01]  /*0010*/  S2R R0, SR_CTAID.X ;  /* 0x0000000000007919 */ /* 0x000e220000002500 */
[----:B------:R-:W1:Y:S01]  /*0020*/  LDCU UR5, c[0x0][0x390] ;  /* 0x00007200ff0577ac */ /* 0x000e620008000800 */
[----:B------:R-:W-:Y:S01]  /*0030*/  BSSY.RECONVERGENT B0, `(.L_x_0) ;  /* 0x0000018000007945 */ /* 0x000fe20003800200 */
[----:B------:R-:W-:Y:S01]  /*0040*/  IMAD.MOV.U32 R8, RZ, RZ, RZ ;  /* 0x000000ffff087224 */ /* 0x000fe200078e00ff */
[----:B------:R-:W0:Y:S01]  /*0050*/  S2R R11, SR_TID.X ;  /* 0x00000000000b7919 */ /* 0x000e220000002100 */
[----:B------:R-:W0:Y:S01]  /*0060*/  LDCU UR6, c[0x0][0x360] ;  /* 0x00006c00ff0677ac */ /* 0x000e220008000800 */
[----:B------:R-:W2:Y:S01]  /*0070*/  S2R R10, SR_TID.Y ;  /* 0x00000000000a7919 */ /* 0x000ea20000002200 */
[----:B------:R-:W3:Y:S01]  /*0080*/  LDCU.64 UR8, c[0x0][0x358] ;  /* 0x00006b00ff0877ac */ /* 0x000ee20008000a00 */
[----:B------:R-:W4:Y:S01]  /*0090*/  S2R R13, SR_TID.Z ;  /* 0x00000000000d7919 */ /* 0x000f220000002300 */
[----:B-1----:R-:W-:-:S04]  /*00a0*/  USHF.R.S32.HI UR4, URZ, 0x1f, UR5 ;  /* 0x0000001fff047899 */ /* 0x002fc80008011405 */
[----:B------:R-:W-:-:S04]  /*00b0*/  ULEA.HI UR4, UR4, UR5, URZ, 0x2 ;  /* 0x0000000504047291 */ /* 0x000fc8000f8f10ff */
[----:B------:R-:W-:Y:S01]  /*00c0*/  USHF.R.S32.HI UR4, URZ, 0x2, UR4 ;  /* 0x00000002ff047899 */ /* 0x000fe20008011404 */
[----:B0-----:R-:W-:-:S05]  /*00d0*/  IMAD R0, R0, UR6, R11 ;  /* 0x0000000600007c24 */ /* 0x001fca000f8e020b */
[----:B------:R-:W-:-:S13]  /*00e0*/  ISETP.GE.AND P0, PT, R0, UR4, PT ;  /* 0x0000000400007c0c */ /* 0x000fda000bf06270 */
[----:B--234-:R-:W-:Y:S05]  /*00f0*/  @P0 BRA `(.L_x_1) ;  /* 0x00000000002c0947 */ /* 0x01cfea0003800000 */
[----:B------:R-:W0:Y:S01]  /*0100*/  LDC R9, c[0x0][0x370] ;  /* 0x0000dc00ff097b82 */ /* 0x000e220000000800 */
[----:B------:R-:W-:-:S07]  /*0110*/  IMAD.MOV.U32 R8, RZ, RZ, RZ ;  /* 0x000000ffff087224 */ /* 0x000fce00078e00ff */
[----:B------:R-:W1:Y:S01]  /*0120*/  LDC.64 R2, c[0x0][0x388] ;  /* 0x0000e200ff027b82 */ /* 0x000e620000000a00 */
[----:B0-----:R-:W-:-:S07]  /*0130*/  IMAD R9, R9, UR6, RZ ;  /* 0x0000000609097c24 */ /* 0x001fce000f8e02ff */
.L_x_2:
[----:B-1----:R-:W-:-:S06]  /*0140*/  IMAD.WIDE R4, R0, 0x10, R2 ;  /* 0x0000001000047825 */ /* 0x002fcc00078e0202 */
[----:B------:R-:W2:Y:S01]  /*0150*/  LDG.E.128 R4, desc[UR8][R4.64] ;  /* 0x0000000804047981 */ /* 0x000ea2000c1e1d00 */
[----:B------:R-:W-:-:S05]  /*0160*/  IMAD.IADD R0, R9, 0x1, R0 ;  /* 0x0000000109007824 */ /* 0x000fca00078e0200 */
[----:B------:R-:W-:Y:S02]  /*0170*/  ISETP.GE.AND P0, PT, R0, UR4, PT ;  /* 0x0000000400007c0c */ /* 0x000fe4000bf06270 */
[----:B--2---:R-:W-:-:S04]  /*0180*/  IADD3 R8, PT, PT, R5, R4, R8 ;  /* 0x0000000405087210 */ /* 0x004fc80007ffe008 */
[----:B------:R-:W-:-:S07]  /*0190*/  IADD3 R8, PT, PT, R7, R8, R6 ;  /* 0x0000000807087210 */ /* 0x000fce0007ffe006 */
[----:B------:R-:W-:Y:S05]  /*01a0*/  @!P0 BRA `(.L_x_2) ;  /* 0xfffffffc00e48947 */ /* 0x000fea000383ffff */
.L_x_1:
[----:B------:R-:W-:Y:S05]  /*01b0*/  BSYNC.RECONVERGENT B0 ;  /* 0x0000000000007941 */ /* 0x000fea0003800200 */
.L_x_0:
[----:B------:R-:W0:Y:S01]  /*01c0*/  LDCU UR4, c[0x0][0x364] ;  /* 0x00006c80ff0477ac */ /* 0x000e220008000800 */
[----:B------:R-:W1:Y:S01]  /*01d0*/  LDCU UR5, c[0x0][0x368] ;  /* 0x00006d00ff0577ac */ /* 0x000e620008000800 */
[----:B0-----:R-:W-:Y:S01]  /*01e0*/  IMAD R0, R13, UR4, R10 ;  /* 0x000000040d007c24 */ /* 0x001fe2000f8e020a */
[----:B------:R-:W-:-:S03]  /*01f0*/  UIMAD UR4, UR6, UR4, URZ ;  /* 0x00000004060472a4 */ /* 0x000fc6000f8e02ff */
[----:B------:R-:W-:Y:S01]  /*0200*/  IMAD R0, R0, UR6, RZ ;  /* 0x0000000600007c24 */ /* 0x000fe2000f8e02ff */
[----:B-1----:R-:W-:-:S04]  /*0210*/  UIMAD UR4, UR4, UR5, URZ ;  /* 0x00000005040472a4 */ /* 0x002fc8000f8e02ff */
[----:B------:R-:W-:Y:S01]  /*0220*/  UISETP.GE.U32.AND UP0, UPT, UR4, 0x2, UPT ;  /* 0x000000020400788c */ /* 0x000fe2000bf06070 */
[----:B------:R-:W-:-:S08]  /*0230*/  LOP3.LUT P0, RZ, R0, R11, RZ, 0xfc, !PT ;  /* 0x0000000b00ff7212 */ /* 0x000fd0000780fcff */
[----:B------:R-:W-:Y:S05]  /*0240*/  BRA.U !UP0, `(.L_x_3) ;  /* 0x0000000108447547 */ /* 0x000fea000b800000 */
[----:B------:R-:W0:Y:S01]  /*0250*/  S2UR UR6, SR_CgaCtaId ;  /* 0x00000000000679c3 */ /* 0x000e220000008800 */
[----:B------:R-:W-:Y:S01]  /*0260*/  UMOV UR5, 0x400 ;  /* 0x0000040000057882 */ /* 0x000fe20000000000 */
[----:B------:R-:W-:Y:S01]  /*0270*/  IADD3 R0, PT, PT, R0, R11, RZ ;  /* 0x0000000b00007210 */ /* 0x000fe20007ffe0ff */
[----:B------:R-:W-:Y:S01]  /*0280*/  IMAD.U32 R2, RZ, RZ, UR4 ;  /* 0x00000004ff027e24 */ /* 0x000fe2000f8e00ff */
[----:B0-----:R-:W-:-:S06]  /*0290*/  ULEA UR5, UR6, UR5, 0x18 ;  /* 0x0000000506057291 */ /* 0x001fcc000f8ec0ff */
[----:B------:R-:W-:-:S07]  /*02a0*/  LEA R3, R0, UR5, 0x2 ;  /* 0x0000000500037c11 */ /* 0x000fce000f8e10ff */
.L_x_4:
[----:B------:R-:W-:Y:S01]  /*02b0*/  SHF.R.U32.HI R6, RZ, 0x1, R2 ;  /* 0x00000001ff067819 */ /* 0x000fe20000011602 */
[----:B------:R-:W-:Y:S01]  /*02c0*/  STS [R3], R8 ;  /* 0x0000000803007388 */ /* 0x000fe20000000800 */
[----:B------:R-:W-:Y:S02]  /*02d0*/  BAR.SYNC.DEFER_BLOCKING 0x0 ;  /* 0x0000000000007b1d */ /* 0x000fe40000010000 */
[-C--:B------:R-:W-:Y:S02]  /*02e0*/  ISETP.GE.U32.AND P1, PT, R0, R6.reuse, PT ;  /* 0x000000060000720c */ /* 0x080fe40003f26070 */
[----:B------:R-:W-:Y:S02]  /*02f0*/  ISETP.GT.U32.AND P2, PT, R2, 0x3, PT ;  /* 0x000000030200780c */ /* 0x000fe40003f44070 */
[----:B------:R-:W-:-:S09]  /*0300*/  MOV R2, R6 ;  /* 0x0000000600027202 */ /* 0x000fd20000000f00 */
[----:B------:R-:W-:-:S05]  /*0310*/  @!P1 IMAD R4, R6, 0x4, R3 ;  /* 0x0000000406049824 */ /* 0x000fca00078e0203 */
[----:B------:R-:W0:Y:S02]  /*0320*/  @!P1 LDS R5, [R4] ;  /* 0x0000000004059984 */ /* 0x000e240000000800 */
[----:B0-----:R-:W-:Y:S01]  /*0330*/  @!P1 IMAD.IADD R8, R8, 0x1, R5 ;  /* 0x0000000108089824 */ /* 0x001fe200078e0205 */
[----:B------:R-:W-:Y:S06]  /*0340*/  BAR.SYNC.DEFER_BLOCKING 0x0 ;  /* 0x0000000000007b1d */ /* 0x000fec0000010000 */
[----:B------:R-:W-:Y:S05]  /*0350*/  @P2 BRA `(.L_x_4) ;  /* 0xfffffffc00d42947 */ /* 0x000fea000383ffff */
.L_x_3:
[----:B------:R-:W-:Y:S05]  /*0360*/  @P0 EXIT ;  /* 0x000000000000094d */ /* 0x000fea0003800000 */
[----:B------:R-:W0:Y:S01]  /*0370*/  S2R R0, SR_LANEID ;  /* 0x0000000000007919 */ /* 0x000e220000000000 */
[----:B------:R-:W1:Y:S08]  /*0380*/  REDUX.SUM UR5, R8 ;  /* 0x00000000080573c4 */ /* 0x000e70000000c000 */
[----:B------:R-:W2:Y:S01]  /*0390*/  LDC.64 R2, c[0x0][0x380] ;  /* 0x0000e000ff027b82 */ /* 0x000ea20000000a00 */
[----:B------:R-:W-:-:S02]  /*03a0*/  VOTEU.ANY UR4, UPT, PT ;  /* 0x0000000000047886 */ /* 0x000fc400038e0100 */
[----:B------:R-:W-:Y:S01]  /*03b0*/  UFLO.U32 UR4, UR4 ;  /* 0x00000004000472bd */ /* 0x000fe200080e0000 */
[----:B-1----:R-:W-:-:S05]  /*03c0*/  MOV R5, UR5 ;  /* 0x0000000500057c02 */ /* 0x002fca0008000f00 */
[----:B0-----:R-:W-:-:S13]  /*03d0*/  ISETP.EQ.U32.AND P0, PT, R0, UR4, PT ;  /* 0x0000000400007c0c */ /* 0x001fda000bf02070 */
[----:B--2---:R-:W-:Y:S01]  /*03e0*/  @P0 REDG.E.ADD.STRONG.GPU desc[UR8][R2.64], R5 ;  /* 0x000000050200098e */ /* 0x004fe2000c12e108 */
[----:B------:R-:W-:Y:S05]  /*03f0*/  EXIT ;  /* 0x000000000000794d */ /* 0x000fea0003800000 */
.L_x_5:
[----:B------:R-:W-:-:S00]  /*0400*/  BRA `(.L_x_5) ;  /* 0xfffffffc00fc7947 */ /* 0x000fc0000383ffff */
[----:B------:R-:W-:-:S00]  /*0410*/  NOP ;  /* 0x0000000000007918 */ /* 0x000fc00000000000 */
        /* <DEDUP_REMOVED lines=14> */
.L_x_6:


//--------------------- .nv.shared._Z13sum_reductionPiS_i --------------------------
	.section	.nv.shared._Z13sum_reductionPiS_i,"aw",@nobits
	.sectionflags	@""
	.align	16
	.zero		1024


//--------------------- .nv.shared.reserved.0     --------------------------
	.section	.nv.shared.reserved.0,"aw",@nobits
	.weak		__nv_reservedSMEM_offset_0_alias
	.size		__nv_reservedSMEM_offset_0_alias, 0, 64
	.other		__nv_reservedSMEM_offset_0_alias,@"STO_CUDA_RESERVED_SHARED STV_DEFAULT"
__nv_reservedSMEM_offset_0_alias:
	.zero		0
	.zero		64


//--------------------- .nv.constant0._Z13sum_reductionPiS_i --------------------------
	.section	.nv.constant0._Z13sum_reductionPiS_i,"a",@progbits
	.sectionflags	@""
	.align	4
.nv.constant0._Z13sum_reductionPiS_i:
	.zero		916


//--------------------- SYMBOLS --------------------------

	.type		.nv.reservedSmem.offset0,@object
	.size		.nv.reservedSmem.offset0,0x4
	.type		.nv.reservedSmem.cap,@object
	.size		.nv.reservedSmem.cap,0x4
